//
// Generated by NVIDIA NVVM Compiler
//
// Compiler Build ID: CL-36424714
// Cuda compilation tools, release 13.0, V13.0.88
// Based on NVVM 20.0.0
//

.version 9.0
.target sm_100
.address_size 64

	// .globl	_Z10vector_addPKfS0_Pfi

.visible .entry _Z10vector_addPKfS0_Pfi(
	.param .u64 .ptr .align 1 _Z10vector_addPKfS0_Pfi_param_0,
	.param .u64 .ptr .align 1 _Z10vector_addPKfS0_Pfi_param_1,
	.param .u64 .ptr .align 1 _Z10vector_addPKfS0_Pfi_param_2,
	.param .u32 _Z10vector_addPKfS0_Pfi_param_3
)
{
	.reg .pred 	%p<2>;
	.reg .b32 	%r<6>;
	.reg .b32 	%f<5>;
	.reg .b64 	%rd<11>;

	ld.param.u64 	%rd1, [_Z10vector_addPKfS0_Pfi_param_0];
	ld.param.u64 	%rd2, [_Z10vector_addPKfS0_Pfi_param_1];
	ld.param.u64 	%rd3, [_Z10vector_addPKfS0_Pfi_param_2];
	ld.param.u32 	%r2, [_Z10vector_addPKfS0_Pfi_param_3];
	mov.u32 	%r3, %ntid.x;
	mov.u32 	%r4, %ctaid.x;
	mov.u32 	%r5, %tid.x;
	mad.lo.s32 	%r1, %r3, %r4, %r5;
	setp.ge.s32 	%p1, %r1, %r2;
	@%p1 bra 	$L__BB0_2;
	cvta.to.global.u64 	%rd4, %rd1;
	cvta.to.global.u64 	%rd5, %rd2;
	cvta.to.global.u64 	%rd6, %rd3;
	mul.wide.s32 	%rd7, %r1, 4;
	add.s64 	%rd8, %rd4, %rd7;
	ld.global.f32 	%f1, [%rd8];
	add.s64 	%rd9, %rd5, %rd7;
	ld.global.f32 	%f2, [%rd9];
	add.f32 	%f3, %f1, %f2;
	add.f32 	%f4, %f3, 0f00000000;
	add.s64 	%rd10, %rd6, %rd7;
	st.global.f32 	[%rd10], %f4;
$L__BB0_2:
	ret;

}


// ===== COMPILED SASS (sm_100) =====

	.target	sm_100

	.elftype	@"ET_EXEC"


//--------------------- .note.nv.tkinfo           --------------------------
	.section	.note.nv.tkinfo,"",@"SHT_NOTE"
	.sectionflags	@"SHF_NOTE_NV_TKINFO"
	.tkinfo
        /*0018*/ 	.word	0x00000002
        /*0030*/ 	.string	""
        /*0030*/ 	.string	"ptxas"
        /*0030*/ 	.string	"Cuda compilation tools, release 13.0, V13.0.88"
        /*0030*/ 	.string	"Build cuda_13.0.r13.0/compiler.36424714_0"
        /*0030*/ 	.string	"-arch sm_100 -m 64 "



//--------------------- .note.nv.cuinfo           --------------------------
	.section	.note.nv.cuinfo,"",@"SHT_NOTE"
	.sectionflags	@"SHF_NOTE_NV_CUINFO"
        /*0018*/ 	.short	0x0002
        /*001a*/ 	.short	0x0064
        /*001c*/ 	.short	0x0082
	.zero		2


//--------------------- .nv.info                  --------------------------
	.section	.nv.info,"",@"SHT_CUDA_INFO"
	.align	4


	//----- nvinfo : EIATTR_REGCOUNT
	.align		4
        /*0000*/ 	.byte	0x04, 0x2f
        /*0002*/ 	.short	(.L_1 - .L_0)
	.align		4
.L_0:
        /*0004*/ 	.word	index@(_Z10vector_addPKfS0_Pfi)
        /*0008*/ 	.word	0x0000000c


	//----- nvinfo : EIATTR_FRAME_SIZE
	.align		4
.L_1:
        /*000c*/ 	.byte	0x04, 0x11
        /*000e*/ 	.short	(.L_3 - .L_2)
	.align		4
.L_2:
        /*0010*/ 	.word	index@(_Z10vector_addPKfS0_Pfi)
        /*0014*/ 	.word	0x00000000


	//----- nvinfo : EIATTR_MIN_STACK_SIZE
	.align		4
.L_3:
        /*0018*/ 	.byte	0x04, 0x12
        /*001a*/ 	.short	(.L_5 - .L_4)
	.align		4
.L_4:
        /*001c*/ 	.word	index@(_Z10vector_addPKfS0_Pfi)
        /*0020*/ 	.word	0x00000000
.L_5:


//--------------------- .nv.compat                --------------------------
	.section	.nv.compat,"",@"SHT_CUDA_COMPAT_INFO"
	.align	4
        /*0000*/ 	.byte	0x02, 0x09, 0x00, 0x00, 0x02, 0x02, 0x01, 0x00, 0x02, 0x05, 0x05, 0x00, 0x03, 0x07, 0x01, 0x01
        /*0010*/ 	.byte	0x02, 0x03, 0x00, 0x00, 0x02, 0x06, 0x01, 0x00, 0x04, 0x0b, 0x08, 0x00, 0x09, 0x00, 0x00, 0x00
        /*0020*/ 	.byte	0x00, 0x00, 0x00, 0x00


//--------------------- .nv.info._Z10vector_addPKfS0_Pfi --------------------------
	.section	.nv.info._Z10vector_addPKfS0_Pfi,"",@"SHT_CUDA_INFO"
	.sectionflags	@""
	.align	4


	//----- nvinfo : EIATTR_CUDA_API_VERSION
	.align		4
        /*0000*/ 	.byte	0x04, 0x37
        /*0002*/ 	.short	(.L_7 - .L_6)
.L_6:
        /*0004*/ 	.word	0x00000082


	//----- nvinfo : EIATTR_KPARAM_INFO
	.align		4
.L_7:
        /*0008*/ 	.byte	0x04, 0x17
        /*000a*/ 	.short	(.L_9 - .L_8)
.L_8:
        /*000c*/ 	.word	0x00000000
        /*0010*/ 	.short	0x0003
        /*0012*/ 	.short	0x0018
        /*0014*/ 	.byte	0x00, 0xf0, 0x11, 0x00


	//----- nvinfo : EIATTR_KPARAM_INFO
	.align		4
.L_9:
        /*0018*/ 	.byte	0x04, 0x17
        /*001a*/ 	.short	(.L_11 - .L_10)
.L_10:
        /*001c*/ 	.word	0x00000000
        /*0020*/ 	.short	0x0002
        /*0022*/ 	.short	0x0010
        /*0024*/ 	.byte	0x00, 0xf5, 0x21, 0x00


	//----- nvinfo : EIATTR_KPARAM_INFO
	.align		4
.L_11:
        /*0028*/ 	.byte	0x04, 0x17
        /*002a*/ 	.short	(.L_13 - .L_12)
.L_12:
        /*002c*/ 	.word	0x00000000
        /*0030*/ 	.short	0x0001
        /*0032*/ 	.short	0x0008
        /*0034*/ 	.byte	0x00, 0xf5, 0x21, 0x00


	//----- nvinfo : EIATTR_KPARAM_INFO
	.align		4
.L_13:
        /*0038*/ 	.byte	0x04, 0x17
        /*003a*/ 	.short	(.L_15 - .L_14)
.L_14:
        /*003c*/ 	.word	0x00000000
        /*0040*/ 	.short	0x0000
        /*0042*/ 	.short	0x0000
        /*0044*/ 	.byte	0x00, 0xf5, 0x21, 0x00


	//----- nvinfo : EIATTR_SPARSE_MMA_MASK
	.align		4
.L_15:
        /*0048*/ 	.byte	0x03, 0x50
        /*004a*/ 	.short	0x0000


	//----- nvinfo : EIATTR_MAXREG_COUNT
	.align		4
        /*004c*/ 	.byte	0x03, 0x1b
        /*004e*/ 	.short	0x00ff


	//----- nvinfo : EIATTR_MERCURY_ISA_VERSION
	.align		4
        /*0050*/ 	.byte	0x03, 0x5f
        /*0052*/ 	.short	0x0101


	//----- nvinfo : EIATTR_VRC_CTA_INIT_COUNT
	.align		4
        /*0054*/ 	.byte	0x02, 0x4a
	.zero		1
	.zero		1


	//----- nvinfo : EIATTR_EXIT_INSTR_OFFSETS
	.align		4
        /*0058*/ 	.byte	0x04, 0x1c
        /*005a*/ 	.short	(.L_17 - .L_16)


	//   ....[0]....
.L_16:
        /*005c*/ 	.word	0x00000070


	//   ....[1]....
        /*0060*/ 	.word	0x00000140


	//----- nvinfo : EIATTR_CBANK_PARAM_SIZE
	.align		4
.L_17:
        /*0064*/ 	.byte	0x03, 0x19
        /*0066*/ 	.short	0x001c


	//----- nvinfo : EIATTR_PARAM_CBANK
	.align		4
        /*0068*/ 	.byte	0x04, 0x0a
        /*006a*/ 	.short	(.L_19 - .L_18)
	.align		4
.L_18:
        /*006c*/ 	.word	index@(.nv.constant0._Z10vector_addPKfS0_Pfi)
        /*0070*/ 	.short	0x0380
        /*0072*/ 	.short	0x001c


	//----- nvinfo : EIATTR_SW_WAR
	.align		4
.L_19:
        /*0074*/ 	.byte	0x04, 0x36
        /*0076*/ 	.short	(.L_21 - .L_20)
.L_20:
        /*0078*/ 	.word	0x00000008
.L_21:


//--------------------- .nv.callgraph             --------------------------
	.section	.nv.callgraph,"",@"SHT_CUDA_CALLGRAPH"
	.align	4
	.sectionentsize	8
	.align		4
        /*0000*/ 	.word	0x00000000
	.align		4
        /*0004*/ 	.word	0xffffffff
	.align		4
        /*0008*/ 	.word	0x00000000
	.align		4
        /*000c*/ 	.word	0xfffffffe
	.align		4
        /*0010*/ 	.word	0x00000000
	.align		4
        /*0014*/ 	.word	0xfffffffd
	.align		4
        /*0018*/ 	.word	0x00000000
	.align		4
        /*001c*/ 	.word	0xfffffffc


//--------------------- .text._Z10vector_addPKfS0_Pfi --------------------------
	.section	.text._Z10vector_addPKfS0_Pfi,"ax",@progbits
	.align	128
        .global         _Z10vector_addPKfS0_Pfi
        .type           _Z10vector_addPKfS0_Pfi,@function
        .size           _Z10vector_addPKfS0_Pfi,(.L_x_1 - _Z10vector_addPKfS0_Pfi)
        .other          _Z10vector_addPKfS0_Pfi,@"STO_CUDA_ENTRY STV_DEFAULT"
_Z10vector_addPKfS0_Pfi:
.text._Z10vector_addPKfS0_Pfi:
[----:B------:R-:W-:Y:S01]  /*0000*/  LDC R1, c[0x0][0x37c] ;  /* 0x0000df00ff017b82 */ /* 0x000fe20000000800 */
[----:B------:R-:W0:Y:S01]  /*0010*/  S2R R9, SR_CTAID.X ;  /* 0x0000000000097919 */ /* 0x000e220000002500 */
[----:B------:R-:W0:Y:S01]  /*0020*/  LDCU UR4, c[0x0][0x360] ;  /* 0x00006c00ff0477ac */ /* 0x000e220008000800 */
[----:B------:R-:W0:Y:S01]  /*0030*/  S2R R0, SR_TID.X ;  /* 0x0000000000007919 */ /* 0x000e220000002100 */
[----:B------:R-:W1:Y:S01]  /*0040*/  LDCU UR5, c[0x0][0x398] ;  /* 0x00007300ff0577ac */ /* 0x000e620008000800 */
[----:B0-----:R-:W-:-:S05]  /*0050*/  IMAD R9, R9, UR4, R0 ;  /* 0x0000000409097c24 */ /* 0x001fca000f8e0200 */
[----:B-1----:R-:W-:-:S13]  /*0060*/  ISETP.GE.AND P0, PT, R9, UR5, PT ;  /* 0x0000000509007c0c */ /* 0x002fda000bf06270 */
[----:B------:R-:W-:Y:S05]  /*0070*/  @P0 EXIT ;  /* 0x000000000000094d */ /* 0x000fea0003800000 */
[----:B------:R-:W0:Y:S01]  /*0080*/  LDC.64 R2, c[0x0][0x380] ;  /* 0x0000e000ff027b82 */ /* 0x000e220000000a00 */
[----:B------:R-:W1:Y:S07]  /*0090*/  LDCU.64 UR4, c[0x0][0x358] ;  /* 0x00006b00ff0477ac */ /* 0x000e6e0008000a00 */
[----:B------:R-:W2:Y:S08]  /*00a0*/  LDC.64 R4, c[0x0][0x388] ;  /* 0x0000e200ff047b82 */ /* 0x000eb00000000a00 */
[----:B------:R-:W3:Y:S01]  /*00b0*/  LDC.64 R6, c[0x0][0x390] ;  /* 0x0000e400ff067b82 */ /* 0x000ee20000000a00 */
[----:B0-----:R-:W-:-:S06]  /*00c0*/  IMAD.WIDE R2, R9, 0x4, R2 ;  /* 0x0000000409027825 */ /* 0x001fcc00078e0202 */
[----:B-1----:R-:W4:Y:S01]  /*00d0*/  LDG.E R2, desc[UR4][R2.64] ;  /* 0x0000000402027981 */ /* 0x002f22000c1e1900 */
[----:B--2---:R-:W-:-:S06]  /*00e0*/  IMAD.WIDE R4, R9, 0x4, R4 ;  /* 0x0000000409047825 */ /* 0x004fcc00078e0204 */
[----:B------:R-:W4:Y:S01]  /*00f0*/  LDG.E R5, desc[UR4][R4.64] ;  /* 0x0000000404057981 */ /* 0x000f22000c1e1900 */
[----:B---3--:R-:W-:-:S04]  /*0100*/  IMAD.WIDE R6, R9, 0x4, R6 ;  /* 0x0000000409067825 */ /* 0x008fc800078e0206 */
[----:B----4-:R-:W-:-:S04]  /*0110*/  FADD R0, R2, R5 ;  /* 0x0000000502007221 */ /* 0x010fc80000000000 */
[----:B------:R-:W-:-:S05]  /*0120*/  FADD R9, RZ, R0 ;  /* 0x00000000ff097221 */ /* 0x000fca0000000000 */
[----:B------:R-:W-:Y:S01]  /*0130*/  STG.E desc[UR4][R6.64], R9 ;  /* 0x0000000906007986 */ /* 0x000fe2000c101904 */
[----:B------:R-:W-:Y:S05]  /*0140*/  EXIT ;  /* 0x000000000000794d */ /* 0x000fea0003800000 */
.L_x_0:
[----:B------:R-:W-:-:S00]  /*0150*/  BRA `(.L_x_0) ;  /* 0xfffffffc00fc7947 */ /* 0x000fc0000383ffff */
[----:B------:R-:W-:-:S00]  /*0160*/  NOP ;  /* 0x0000000000007918 */ /* 0x000fc00000000000 */
        /* <DEDUP_REMOVED lines=9> */
.L_x_1:


//--------------------- .nv.shared.reserved.0     --------------------------
	.section	.nv.shared.reserved.0,"aw",@nobits
	.weak		__nv_reservedSMEM_offset_0_alias
	.size		__nv_reservedSMEM_offset_0_alias, 0, 64
	.other		__nv_reservedSMEM_offset_0_alias,@"STO_CUDA_RESERVED_SHARED STV_DEFAULT"
__nv_reservedSMEM_offset_0_alias:
	.zero		0
	.zero		64


//--------------------- .nv.constant0._Z10vector_addPKfS0_Pfi --------------------------
	.section	.nv.constant0._Z10vector_addPKfS0_Pfi,"a",@progbits
	.sectionflags	@""
	.align	4
.nv.constant0._Z10vector_addPKfS0_Pfi:
	.zero		924


//--------------------- SYMBOLS --------------------------

	.type		.nv.reservedSmem.offset0,@object
	.size		.nv.reservedSmem.offset0,0x4
